	.headerflags	@"EF_CUDA_TEXMODE_UNIFIED EF_CUDA_64BIT_ADDRESS EF_CUDA_ACCELERATORS EF_CUDA_SM90 EF_CUDA_VIRTUAL_SM(EF_CUDA_SM90)"
	.elftype	@"ET_EXEC"


//--------------------- .nv.info                  --------------------------
	.section	.nv.info,"",@"SHT_CUDA_INFO"
	.align	4


	//----- nvinfo : EIATTR_REGCOUNT
	.align		4
        /*0000*/ 	.byte	0x04, 0x2f
        /*0002*/ 	.short	(.L_3 - .L_2)
	.align		4
.L_2:
        /*0004*/ 	.word	index@(triton_poi_fused__native_batch_norm_legit_no_training_convolution_relu_8)
        /*0008*/ 	.word	0x00000016


	//----- nvinfo : EIATTR_MIN_STACK_SIZE
	.align		4
.L_3:
        /*000c*/ 	.byte	0x04, 0x12
        /*000e*/ 	.short	(.L_5 - .L_4)
	.align		4
.L_4:
        /*0010*/ 	.word	index@(triton_poi_fused__native_batch_norm_legit_no_training_convolution_relu_8)
        /*0014*/ 	.word	0x00000000


	//----- nvinfo : EIATTR_FRAME_SIZE
	.align		4
.L_5:
        /*0018*/ 	.byte	0x04, 0x11
        /*001a*/ 	.short	(.L_7 - .L_6)
	.align		4
.L_6:
        /*001c*/ 	.word	index@(triton_poi_fused__native_batch_norm_legit_no_training_convolution_relu_8)
        /*0020*/ 	.word	0x00000000


	//----- nvinfo : EIATTR_MIN_STACK_SIZE
	.align		4
.L_7:
        /*0024*/ 	.byte	0x04, 0x12
        /*0026*/ 	.short	(.L_9 - .L_8)
	.align		4
.L_8:
        /*0028*/ 	.word	index@(triton_poi_fused__native_batch_norm_legit_no_training_convolution_relu_8)
        /*002c*/ 	.word	0x00000000
.L_9:


//--------------------- .nv.info.triton_poi_fused__native_batch_norm_legit_no_training_convolution_relu_8 --------------------------
	.section	.nv.info.triton_poi_fused__native_batch_norm_legit_no_training_convolution_relu_8,"",@"SHT_CUDA_INFO"
	.sectionflags	@""
	.align	4


	//----- nvinfo : EIATTR_CUDA_API_VERSION
	.align		4
        /*0000*/ 	.byte	0x04, 0x37
        /*0002*/ 	.short	(.L_11 - .L_10)
.L_10:
        /*0004*/ 	.word	0x0000007c


	//----- nvinfo : EIATTR_KPARAM_INFO
	.align		4
.L_11:
        /*0008*/ 	.byte	0x04, 0x17
        /*000a*/ 	.short	(.L_13 - .L_12)
.L_12:
        /*000c*/ 	.word	0x00000000
        /*0010*/ 	.short	0x0007
        /*0012*/ 	.short	0x0038
        /*0014*/ 	.byte	0x00, 0xf0, 0x11, 0x00


	//----- nvinfo : EIATTR_KPARAM_INFO
	.align		4
.L_13:
        /*0018*/ 	.byte	0x04, 0x17
        /*001a*/ 	.short	(.L_15 - .L_14)
.L_14:
        /*001c*/ 	.word	0x00000000
        /*0020*/ 	.short	0x0006
        /*0022*/ 	.short	0x0030
        /*0024*/ 	.byte	0x00, 0xf4, 0x21, 0x00


	//----- nvinfo : EIATTR_KPARAM_INFO
	.align		4
.L_15:
        /*0028*/ 	.byte	0x04, 0x17
        /*002a*/ 	.short	(.L_17 - .L_16)
.L_16:
        /*002c*/ 	.word	0x00000000
        /*0030*/ 	.short	0x0005
        /*0032*/ 	.short	0x0028
        /*0034*/ 	.byte	0x00, 0xf4, 0x21, 0x00


	//----- nvinfo : EIATTR_KPARAM_INFO
	.align		4
.L_17:
        /*0038*/ 	.byte	0x04, 0x17
        /*003a*/ 	.short	(.L_19 - .L_18)
.L_18:
        /*003c*/ 	.word	0x00000000
        /*0040*/ 	.short	0x0004
        /*0042*/ 	.short	0x0020
        /*0044*/ 	.byte	0x00, 0xf4, 0x21, 0x00


	//----- nvinfo : EIATTR_KPARAM_INFO
	.align		4
.L_19:
        /*0048*/ 	.byte	0x04, 0x17
        /*004a*/ 	.short	(.L_21 - .L_20)
.L_20:
        /*004c*/ 	.word	0x00000000
        /*0050*/ 	.short	0x0003
        /*0052*/ 	.short	0x0018
        /*0054*/ 	.byte	0x00, 0xf4, 0x21, 0x00


	//----- nvinfo : EIATTR_KPARAM_INFO
	.align		4
.L_21:
        /*0058*/ 	.byte	0x04, 0x17
        /*005a*/ 	.short	(.L_23 - .L_22)
.L_22:
        /*005c*/ 	.word	0x00000000
        /*0060*/ 	.short	0x0002
        /*0062*/ 	.short	0x0010
        /*0064*/ 	.byte	0x00, 0xf4, 0x21, 0x00


	//----- nvinfo : EIATTR_KPARAM_INFO
	.align		4
.L_23:
        /*0068*/ 	.byte	0x04, 0x17
        /*006a*/ 	.short	(.L_25 - .L_24)
.L_24:
        /*006c*/ 	.word	0x00000000
        /*0070*/ 	.short	0x0001
        /*0072*/ 	.short	0x0008
        /*0074*/ 	.byte	0x00, 0xf4, 0x21, 0x00


	//----- nvinfo : EIATTR_KPARAM_INFO
	.align		4
.L_25:
        /*0078*/ 	.byte	0x04, 0x17
        /*007a*/ 	.short	(.L_27 - .L_26)
.L_26:
        /*007c*/ 	.word	0x00000000
        /*0080*/ 	.short	0x0000
        /*0082*/ 	.short	0x0000
        /*0084*/ 	.byte	0x00, 0xf4, 0x21, 0x00


	//----- nvinfo : EIATTR_SPARSE_MMA_MASK
	.align		4
.L_27:
        /*0088*/ 	.byte	0x03, 0x50
        /*008a*/ 	.short	0x0000


	//----- nvinfo : EIATTR_MAXREG_COUNT
	.align		4
        /*008c*/ 	.byte	0x03, 0x1b
        /*008e*/ 	.short	0x00ff


	//----- nvinfo : EIATTR_EXIT_INSTR_OFFSETS
	.align		4
        /*0090*/ 	.byte	0x04, 0x1c
        /*0092*/ 	.short	(.L_29 - .L_28)


	//   ....[0]....
.L_28:
        /*0094*/ 	.word	0x000003c0


	//----- nvinfo : EIATTR_REQNTID
	.align		4
.L_29:
        /*0098*/ 	.byte	0x04, 0x10
        /*009a*/ 	.short	(.L_31 - .L_30)
.L_30:
        /*009c*/ 	.word	0x00000080
        /*00a0*/ 	.word	0x00000001
        /*00a4*/ 	.word	0x00000001


	//----- nvinfo : EIATTR_CBANK_PARAM_SIZE
	.align		4
.L_31:
        /*00a8*/ 	.byte	0x03, 0x19
        /*00aa*/ 	.short	0x003c


	//----- nvinfo : EIATTR_PARAM_CBANK
	.align		4
        /*00ac*/ 	.byte	0x04, 0x0a
        /*00ae*/ 	.short	(.L_33 - .L_32)
	.align		4
.L_32:
        /*00b0*/ 	.word	index@(.nv.constant0.triton_poi_fused__native_batch_norm_legit_no_training_convolution_relu_8)
        /*00b4*/ 	.short	0x0210
        /*00b6*/ 	.short	0x003c


	//----- nvinfo : EIATTR_SW_WAR
	.align		4
.L_33:
        /*00b8*/ 	.byte	0x04, 0x36
        /*00ba*/ 	.short	(.L_35 - .L_34)
.L_34:
        /*00bc*/ 	.word	0x00000008
.L_35:


//--------------------- .nv.callgraph             --------------------------
	.section	.nv.callgraph,"",@"SHT_CUDA_CALLGRAPH"
	.align	4
	.sectionentsize	8
	.align		4
        /*0000*/ 	.word	0x00000000
	.align		4
        /*0004*/ 	.word	0xffffffff
	.align		4
        /*0008*/ 	.word	0x00000000
	.align		4
        /*000c*/ 	.word	0xfffffffe
	.align		4
        /*0010*/ 	.word	0x00000000
	.align		4
        /*0014*/ 	.word	0xfffffffd
	.align		4
        /*0018*/ 	.word	0x00000000
	.align		4
        /*001c*/ 	.word	0xfffffffc


//--------------------- .nv.constant4             --------------------------
	.section	.nv.constant4,"a",@progbits
	.align	8
	.align		8
.nv.constant4:
        /*0000*/ 	.dword	_$_str
	.align		8
        /*0008*/ 	.dword	_$_str_$_2


//--------------------- .text.triton_poi_fused__native_batch_norm_legit_no_training_convolution_relu_8 --------------------------
	.section	.text.triton_poi_fused__native_batch_norm_legit_no_training_convolution_relu_8,"ax",@progbits
	.align	128
        .global         triton_poi_fused__native_batch_norm_legit_no_training_convolution_relu_8
        .type           triton_poi_fused__native_batch_norm_legit_no_training_convolution_relu_8,@function
        .size           triton_poi_fused__native_batch_norm_legit_no_training_convolution_relu_8,(.L_x_1 - triton_poi_fused__native_batch_norm_legit_no_training_convolution_relu_8)
        .other          triton_poi_fused__native_batch_norm_legit_no_training_convolution_relu_8,@"STO_CUDA_ENTRY STV_DEFAULT"
triton_poi_fused__native_batch_norm_legit_no_training_convolution_relu_8:
.text.triton_poi_fused__native_batch_norm_legit_no_training_convolution_relu_8:
[----:B------:R-:W-:Y:S01]  /*0000*/  LDC R1, c[0x0][0x28] ;  /* 0x00000a00ff017b82 */ /* 0x000fe20000000800 */
[----:B------:R-:W1:Y:S07]  /*0010*/  S2R R0, SR_TID.X ;  /* 0x0000000000007919 */ /* 0x000e6e0000002100 */
[----:B------:R-:W2:Y:S01]  /*0020*/  LDC.64 R14, c[0x0][0x228] ;  /* 0x00008a00ff0e7b82 */ /* 0x000ea20000000a00 */
[----:B------:R-:W-:Y:S01]  /*0030*/  ULDC.64 UR4, c[0x0][0x208] ;  /* 0x0000820000047ab9 */ /* 0x000fe20000000a00 */
[----:B------:R-:W3:Y:S06]  /*0040*/  S2R R5, SR_CTAID.X ;  /* 0x0000000000057919 */ /* 0x000eec0000002500 */
[----:B------:R-:W4:Y:S08]  /*0050*/  LDC.64 R10, c[0x0][0x218] ;  /* 0x00008600ff0a7b82 */ /* 0x000f300000000a00 */
[----:B------:R-:W5:Y:S08]  /*0060*/  LDC.64 R12, c[0x0][0x220] ;  /* 0x00008800ff0c7b82 */ /* 0x000f700000000a00 */
[----:B------:R-:W4:Y:S01]  /*0070*/  LDC.64 R16, c[0x0][0x230] ;  /* 0x00008c00ff107b82 */ /* 0x000f220000000a00 */
[----:B-1----:R-:W-:-:S02]  /*0080*/  SHF.L.U32 R0, R0, 0x1, RZ ;  /* 0x0000000100007819 */ /* 0x002fc400000006ff */
[----:B---3--:R-:W-:Y:S02]  /*0090*/  SHF.R.S32.HI R3, RZ, 0x17, R5 ;  /* 0x00000017ff037819 */ /* 0x008fe40000011405 */
[----:B------:R-:W-:Y:S02]  /*00a0*/  LOP3.LUT R0, R0, 0xfe, RZ, 0xc0, !PT ;  /* 0x000000fe00007812 */ /* 0x000fe400078ec0ff */
[----:B------:R-:W-:Y:S02]  /*00b0*/  SGXT R3, R3, 0x1 ;  /* 0x000000010303781a */ /* 0x000fe40000000200 */
[----:B------:R-:W-:Y:S02]  /*00c0*/  LEA R0, R5, R0, 0x8 ;  /* 0x0000000005007211 */ /* 0x000fe400078e40ff */
[----:B------:R-:W1:Y:S02]  /*00d0*/  LDC.64 R4, c[0x0][0x238] ;  /* 0x00008e00ff047b82 */ /* 0x000e640000000a00 */
[----:B------:R-:W-:-:S04]  /*00e0*/  LEA.HI R3, R3, R0, RZ, 0x4 ;  /* 0x0000000003037211 */ /* 0x000fc800078f20ff */
[--C-:B------:R-:W-:Y:S02]  /*00f0*/  SHF.R.S32.HI R2, RZ, 0x4, R3.reuse ;  /* 0x00000004ff027819 */ /* 0x100fe40000011403 */
[----:B------:R-:W-:-:S04]  /*0100*/  SHF.R.S32.HI R3, RZ, 0x1f, R3 ;  /* 0x0000001fff037819 */ /* 0x000fc80000011403 */
[----:B------:R-:W-:-:S04]  /*0110*/  LEA.HI R3, R3, R2, RZ, 0x7 ;  /* 0x0000000203037211 */ /* 0x000fc800078f38ff */
[----:B------:R-:W-:-:S04]  /*0120*/  LOP3.LUT R3, R3, 0xffffff80, RZ, 0xc0, !PT ;  /* 0xffffff8003037812 */ /* 0x000fc800078ec0ff */
[----:B------:R-:W-:Y:S02]  /*0130*/  IADD3 R19, R2, -R3, RZ ;  /* 0x8000000302137210 */ /* 0x000fe40007ffe0ff */
[----:B------:R-:W3:Y:S03]  /*0140*/  LDC.64 R2, c[0x0][0x210] ;  /* 0x00008400ff027b82 */ /* 0x000ee60000000a00 */
[----:B--2---:R-:W-:-:S05]  /*0150*/  IMAD.WIDE R14, R19, 0x4, R14 ;  /* 0x00000004130e7825 */ /* 0x004fca00078e020e */
[----:B------:R2:W2:Y:S01]  /*0160*/  LDG.E.EL R18, desc[UR4][R14.64] ;  /* 0x000000040e127981 */ /* 0x0004a2000c2e1900 */
[----:B----4-:R-:W-:-:S04]  /*0170*/  IMAD.WIDE R10, R19, 0x4, R10 ;  /* 0x00000004130a7825 */ /* 0x010fc800078e020a */
[----:B-----5:R-:W-:Y:S01]  /*0180*/  IMAD.WIDE R12, R19, 0x4, R12 ;  /* 0x00000004130c7825 */ /* 0x020fe200078e020c */
[----:B------:R4:W5:Y:S04]  /*0190*/  LDG.E.EL R8, desc[UR4][R10.64] ;  /* 0x000000040a087981 */ /* 0x000968000c2e1900 */
[----:B------:R-:W5:Y:S01]  /*01a0*/  LDG.E.EL R9, desc[UR4][R12.64] ;  /* 0x000000040c097981 */ /* 0x000f62000c2e1900 */
[----:B---3--:R-:W-:-:S05]  /*01b0*/  IMAD.WIDE R2, R0, 0x4, R2 ;  /* 0x0000000400027825 */ /* 0x008fca00078e0202 */
[----:B------:R-:W5:Y:S01]  /*01c0*/  LDG.E.64 R6, desc[UR4][R2.64] ;  /* 0x0000000402067981 */ /* 0x000f62000c1e1b00 */
[----:B0-2---:R-:W-:-:S04]  /*01d0*/  IMAD.WIDE R14, R19, 0x4, R16 ;  /* 0x00000004130e7825 */ /* 0x005fc800078e0210 */
[----:B-1----:R-:W-:Y:S02]  /*01e0*/  IMAD.WIDE R16, R19, 0x4, R4 ;  /* 0x0000000413107825 */ /* 0x002fe400078e0204 */
[----:B------:R-:W2:Y:S01]  /*01f0*/  LDG.E.EL R14, desc[UR4][R14.64] ;  /* 0x000000040e0e7981 */ /* 0x000ea2000c2e1900 */
[----:B----4-:R-:W-:Y:S01]  /*0200*/  HFMA2.MMA R10, -RZ, RZ, 1.625, 0 ;  /* 0x3e800000ff0a7435 */ /* 0x010fe200000001ff */
[----:B------:R-:W0:Y:S02]  /*0210*/  LDC.64 R4, c[0x0][0x240] ;  /* 0x00009000ff047b82 */ /* 0x000e240000000a00 */
[----:B------:R-:W2:Y:S01]  /*0220*/  LDG.E.EL R17, desc[UR4][R16.64] ;  /* 0x0000000410117981 */ /* 0x000ea2000c2e1900 */
[----:B0-----:R-:W-:-:S04]  /*0230*/  IMAD.WIDE R4, R0, 0x4, R4 ;  /* 0x0000000400047825 */ /* 0x001fc800078e0204 */
[----:B------:R-:W-:-:S04]  /*0240*/  FADD R18, R18, 9.9999997473787516356e-06 ;  /* 0x3727c5ac12127421 */ /* 0x000fc80000000000 */
[----:B------:R-:W0:Y:S02]  /*0250*/  MUFU.SQRT R19, R18 ;  /* 0x0000001200137308 */ /* 0x000e240000002000 */
[C---:B0-----:R-:W-:Y:S02]  /*0260*/  FSETP.GT.AND P0, PT, R19.reuse, 8.50705917302346158658e+37, PT ;  /* 0x7e8000001300780b */ /* 0x041fe40003f04000 */
[----:B------:R-:W-:-:S11]  /*0270*/  FSETP.GEU.AND P1, PT, R19, 1.175494350822287508e-38, PT ;  /* 0x008000001300780b */ /* 0x000fd60003f2e000 */
[----:B------:R-:W-:-:S04]  /*0280*/  @P0 FMUL R19, R19, 0.25 ;  /* 0x3e80000013130820 */ /* 0x000fc80000400000 */
[----:B------:R-:W-:-:S06]  /*0290*/  @!P1 FMUL R19, R19, 16777216 ;  /* 0x4b80000013139820 */ /* 0x000fcc0000400000 */
[----:B------:R-:W0:Y:S01]  /*02a0*/  MUFU.RCP R19, R19 ;  /* 0x0000001300137308 */ /* 0x000e220000001000 */
[----:B------:R-:W-:Y:S01]  /*02b0*/  FSEL R10, R10, 1, P0 ;  /* 0x3f8000000a0a7808 */ /* 0x000fe20000000000 */
[--C-:B-----5:R-:W-:Y:S01]  /*02c0*/  FADD R6, R6, R8.reuse ;  /* 0x0000000806067221 */ /* 0x120fe20000000000 */
[----:B------:R-:W-:-:S03]  /*02d0*/  FADD R7, R7, R8 ;  /* 0x0000000807077221 */ /* 0x000fc60000000000 */
[----:B------:R-:W-:Y:S01]  /*02e0*/  @!P1 FMUL R10, R10, 16777216 ;  /* 0x4b8000000a0a9820 */ /* 0x000fe20000400000 */
[C---:B------:R-:W-:Y:S01]  /*02f0*/  FADD R8, -R9.reuse, R6 ;  /* 0x0000000609087221 */ /* 0x040fe20000000100 */
[----:B------:R-:W-:Y:S02]  /*0300*/  FADD R9, -R9, R7 ;  /* 0x0000000709097221 */ /* 0x000fe40000000100 */
[----:B0-----:R-:W-:-:S04]  /*0310*/  FMUL R10, R19, R10 ;  /* 0x0000000a130a7220 */ /* 0x001fc80000400000 */
[-C--:B------:R-:W-:Y:S01]  /*0320*/  FMUL R8, R8, R10.reuse ;  /* 0x0000000a08087220 */ /* 0x080fe20000400000 */
[----:B------:R-:W-:-:S03]  /*0330*/  FMUL R10, R9, R10 ;  /* 0x0000000a090a7220 */ /* 0x000fc60000400000 */
[C-C-:B--2---:R-:W-:Y:S01]  /*0340*/  FFMA R8, R14.reuse, R8, R17.reuse ;  /* 0x000000080e087223 */ /* 0x144fe20000000011 */
[----:B------:R-:W-:-:S04]  /*0350*/  FFMA R10, R14, R10, R17 ;  /* 0x0000000a0e0a7223 */ /* 0x000fc80000000011 */
[----:B------:R-:W-:Y:S02]  /*0360*/  FSETP.GEU.AND P0, PT, R8, RZ, PT ;  /* 0x000000ff0800720b */ /* 0x000fe40003f0e000 */
[----:B------:R-:W-:Y:S02]  /*0370*/  FSETP.GEU.AND P1, PT, R10, RZ, PT ;  /* 0x000000ff0a00720b */ /* 0x000fe40003f2e000 */
[----:B------:R-:W-:Y:S02]  /*0380*/  FSEL R8, R8, RZ, P0 ;  /* 0x000000ff08087208 */ /* 0x000fe40000000000 */
[----:B------:R-:W-:Y:S01]  /*0390*/  FSEL R9, R10, RZ, P1 ;  /* 0x000000ff0a097208 */ /* 0x000fe20000800000 */
[----:B------:R-:W-:Y:S04]  /*03a0*/  STG.E.64 desc[UR4][R2.64], R6 ;  /* 0x0000000602007986 */ /* 0x000fe8000c101b04 */
[----:B------:R-:W-:Y:S01]  /*03b0*/  STG.E.64 desc[UR4][R4.64], R8 ;  /* 0x0000000804007986 */ /* 0x000fe2000c101b04 */
[----:B------:R-:W-:Y:S05]  /*03c0*/  EXIT ;  /* 0x000000000000794d */ /* 0x000fea0003800000 */
.L_x_0:
[----:B------:R-:W-:-:S00]  /*03d0*/  BRA `(.L_x_0) ;  /* 0xfffffffc00fc7947 */ /* 0x000fc0000383ffff */
[----:B------:R-:W-:-:S00]  /*03e0*/  NOP ;  /* 0x0000000000007918 */ /* 0x000fc00000000000 */
        /* <DEDUP_REMOVED lines=9> */
.L_x_1:


//--------------------- .nv.global.init           --------------------------
	.section	.nv.global.init,"aw",@progbits
.nv.global.init:
	.type		_$_str,@object
	.size		_$_str,(_$_str_$_2 - _$_str)
_$_str:
        /*0000*/ 	.byte	0x5f, 0x5f, 0x43, 0x55, 0x44, 0x41, 0x5f, 0x46, 0x54, 0x5a, 0x00
	.type		_$_str_$_2,@object
	.size		_$_str_$_2,(.L_1 - _$_str_$_2)
_$_str_$_2:
        /*000b*/ 	.byte	0x5f, 0x5f, 0x43, 0x55, 0x44, 0x41, 0x5f, 0x50, 0x52, 0x45, 0x43, 0x5f, 0x53, 0x51, 0x52, 0x54
        /*001b*/ 	.byte	0x00
.L_1:


//--------------------- .nv.constant0.triton_poi_fused__native_batch_norm_legit_no_training_convolution_relu_8 --------------------------
	.section	.nv.constant0.triton_poi_fused__native_batch_norm_legit_no_training_convolution_relu_8,"a",@progbits
	.sectionflags	@""
	.align	4
.nv.constant0.triton_poi_fused__native_batch_norm_legit_no_training_convolution_relu_8:
	.zero		588
